//
// Generated by NVIDIA NVVM Compiler
//
// Compiler Build ID: CL-36424714
// Cuda compilation tools, release 13.0, V13.0.88
// Based on NVVM 20.0.0
//

.version 9.0
.target sm_100
.address_size 64

	// .globl	_Z10OdisKernelPiPKiS1_i
// _ZZ10OdisKernelPiPKiS1_iE6s_prod has been demoted

.visible .entry _Z10OdisKernelPiPKiS1_i(
	.param .u64 .ptr .align 1 _Z10OdisKernelPiPKiS1_i_param_0,
	.param .u64 .ptr .align 1 _Z10OdisKernelPiPKiS1_i_param_1,
	.param .u64 .ptr .align 1 _Z10OdisKernelPiPKiS1_i_param_2,
	.param .u32 _Z10OdisKernelPiPKiS1_i_param_3
)
{
	.reg .pred 	%p<11>;
	.reg .b32 	%r<133>;
	.reg .b64 	%rd<10>;
	// demoted variable
	.shared .align 4 .b8 _ZZ10OdisKernelPiPKiS1_iE6s_prod[4096];
	ld.param.u64 	%rd1, [_Z10OdisKernelPiPKiS1_i_param_0];
	ld.param.u64 	%rd2, [_Z10OdisKernelPiPKiS1_i_param_1];
	ld.param.u64 	%rd3, [_Z10OdisKernelPiPKiS1_i_param_2];
	ld.param.u32 	%r37, [_Z10OdisKernelPiPKiS1_i_param_3];
	mov.u32 	%r1, %tid.x;
	mov.u32 	%r2, %ntid.x;
	mov.u32 	%r38, %ctaid.x;
	mad.lo.s32 	%r3, %r2, %r38, %r1;
	setp.ge.s32 	%p1, %r3, %r37;
	@%p1 bra 	$L__BB0_15;
	cvta.to.global.u64 	%rd4, %rd2;
	cvta.to.global.u64 	%rd5, %rd3;
	mul.wide.s32 	%rd6, %r3, 4;
	add.s64 	%rd7, %rd4, %rd6;
	ld.global.u32 	%r39, [%rd7];
	add.s64 	%rd8, %rd5, %rd6;
	ld.global.u32 	%r40, [%rd8];
	sub.s32 	%r41, %r39, %r40;
	mul.lo.s32 	%r42, %r41, %r41;
	shl.b32 	%r43, %r1, 2;
	mov.u32 	%r44, _ZZ10OdisKernelPiPKiS1_iE6s_prod;
	add.s32 	%r45, %r44, %r43;
	st.shared.u32 	[%r45], %r42;
	bar.sync 	0;
	setp.ne.s32 	%p2, %r1, 0;
	@%p2 bra 	$L__BB0_15;
	and.b32  	%r4, %r2, 15;
	setp.lt.u32 	%p3, %r2, 16;
	mov.b32 	%r124, 0;
	mov.u32 	%r132, %r124;
	@%p3 bra 	$L__BB0_5;
	and.b32  	%r124, %r2, 2032;
	add.s32 	%r117, %r44, 32;
	and.b32  	%r51, %r2, -16;
	neg.s32 	%r118, %r51;
	mov.b32 	%r132, 0;
$L__BB0_4:
	.pragma "nounroll";
	ld.shared.u32 	%r52, [%r117+-32];
	add.s32 	%r53, %r52, %r132;
	ld.shared.u32 	%r54, [%r117+-28];
	add.s32 	%r55, %r54, %r53;
	ld.shared.u32 	%r56, [%r117+-24];
	add.s32 	%r57, %r56, %r55;
	ld.shared.u32 	%r58, [%r117+-20];
	add.s32 	%r59, %r58, %r57;
	ld.shared.u32 	%r60, [%r117+-16];
	add.s32 	%r61, %r60, %r59;
	ld.shared.u32 	%r62, [%r117+-12];
	add.s32 	%r63, %r62, %r61;
	ld.shared.u32 	%r64, [%r117+-8];
	add.s32 	%r65, %r64, %r63;
	ld.shared.u32 	%r66, [%r117+-4];
	add.s32 	%r67, %r66, %r65;
	ld.shared.u32 	%r68, [%r117];
	add.s32 	%r69, %r68, %r67;
	ld.shared.u32 	%r70, [%r117+4];
	add.s32 	%r71, %r70, %r69;
	ld.shared.u32 	%r72, [%r117+8];
	add.s32 	%r73, %r72, %r71;
	ld.shared.u32 	%r74, [%r117+12];
	add.s32 	%r75, %r74, %r73;
	ld.shared.u32 	%r76, [%r117+16];
	add.s32 	%r77, %r76, %r75;
	ld.shared.u32 	%r78, [%r117+20];
	add.s32 	%r79, %r78, %r77;
	ld.shared.u32 	%r80, [%r117+24];
	add.s32 	%r81, %r80, %r79;
	ld.shared.u32 	%r82, [%r117+28];
	add.s32 	%r132, %r82, %r81;
	add.s32 	%r118, %r118, 16;
	add.s32 	%r117, %r117, 64;
	setp.ne.s32 	%p4, %r118, 0;
	@%p4 bra 	$L__BB0_4;
$L__BB0_5:
	setp.eq.s32 	%p5, %r4, 0;
	@%p5 bra 	$L__BB0_14;
	and.b32  	%r16, %r2, 7;
	setp.lt.u32 	%p6, %r4, 8;
	@%p6 bra 	$L__BB0_8;
	shl.b32 	%r84, %r124, 2;
	add.s32 	%r86, %r44, %r84;
	ld.shared.u32 	%r87, [%r86];
	add.s32 	%r88, %r87, %r132;
	ld.shared.u32 	%r89, [%r86+4];
	add.s32 	%r90, %r89, %r88;
	ld.shared.u32 	%r91, [%r86+8];
	add.s32 	%r92, %r91, %r90;
	ld.shared.u32 	%r93, [%r86+12];
	add.s32 	%r94, %r93, %r92;
	ld.shared.u32 	%r95, [%r86+16];
	add.s32 	%r96, %r95, %r94;
	ld.shared.u32 	%r97, [%r86+20];
	add.s32 	%r98, %r97, %r96;
	ld.shared.u32 	%r99, [%r86+24];
	add.s32 	%r100, %r99, %r98;
	ld.shared.u32 	%r101, [%r86+28];
	add.s32 	%r132, %r101, %r100;
	add.s32 	%r124, %r124, 8;
$L__BB0_8:
	setp.eq.s32 	%p7, %r16, 0;
	@%p7 bra 	$L__BB0_14;
	and.b32  	%r22, %r2, 3;
	setp.lt.u32 	%p8, %r16, 4;
	@%p8 bra 	$L__BB0_11;
	shl.b32 	%r103, %r124, 2;
	add.s32 	%r105, %r44, %r103;
	ld.shared.u32 	%r106, [%r105];
	add.s32 	%r107, %r106, %r132;
	ld.shared.u32 	%r108, [%r105+4];
	add.s32 	%r109, %r108, %r107;
	ld.shared.u32 	%r110, [%r105+8];
	add.s32 	%r111, %r110, %r109;
	ld.shared.u32 	%r112, [%r105+12];
	add.s32 	%r132, %r112, %r111;
	add.s32 	%r124, %r124, 4;
$L__BB0_11:
	setp.eq.s32 	%p9, %r22, 0;
	@%p9 bra 	$L__BB0_14;
	shl.b32 	%r113, %r124, 2;
	add.s32 	%r130, %r44, %r113;
	neg.s32 	%r129, %r22;
$L__BB0_13:
	.pragma "nounroll";
	ld.shared.u32 	%r115, [%r130];
	add.s32 	%r132, %r115, %r132;
	add.s32 	%r130, %r130, 4;
	add.s32 	%r129, %r129, 1;
	setp.ne.s32 	%p10, %r129, 0;
	@%p10 bra 	$L__BB0_13;
$L__BB0_14:
	cvta.to.global.u64 	%rd9, %rd1;
	atom.global.add.u32 	%r116, [%rd9], %r132;
$L__BB0_15:
	ret;

}


// ===== COMPILED SASS (sm_100) =====

	.target	sm_100

	.elftype	@"ET_EXEC"


//--------------------- .note.nv.tkinfo           --------------------------
	.section	.note.nv.tkinfo,"",@"SHT_NOTE"
	.sectionflags	@"SHF_NOTE_NV_TKINFO"
	.tkinfo
        /*0018*/ 	.word	0x00000002
        /*0030*/ 	.string	""
        /*0030*/ 	.string	"ptxas"
        /*0030*/ 	.string	"Cuda compilation tools, release 13.0, V13.0.88"
        /*0030*/ 	.string	"Build cuda_13.0.r13.0/compiler.36424714_0"
        /*0030*/ 	.string	"-arch sm_100 -m 64 "



//--------------------- .note.nv.cuinfo           --------------------------
	.section	.note.nv.cuinfo,"",@"SHT_NOTE"
	.sectionflags	@"SHF_NOTE_NV_CUINFO"
        /*0018*/ 	.short	0x0002
        /*001a*/ 	.short	0x0064
        /*001c*/ 	.short	0x0082
	.zero		2


//--------------------- .nv.info                  --------------------------
	.section	.nv.info,"",@"SHT_CUDA_INFO"
	.align	4


	//----- nvinfo : EIATTR_REGCOUNT
	.align		4
        /*0000*/ 	.byte	0x04, 0x2f
        /*0002*/ 	.short	(.L_1 - .L_0)
	.align		4
.L_0:
        /*0004*/ 	.word	index@(_Z10OdisKernelPiPKiS1_i)
        /*0008*/ 	.word	0x0000001a


	//----- nvinfo : EIATTR_FRAME_SIZE
	.align		4
.L_1:
        /*000c*/ 	.byte	0x04, 0x11
        /*000e*/ 	.short	(.L_3 - .L_2)
	.align		4
.L_2:
        /*0010*/ 	.word	index@(_Z10OdisKernelPiPKiS1_i)
        /*0014*/ 	.word	0x00000000


	//----- nvinfo : EIATTR_MIN_STACK_SIZE
	.align		4
.L_3:
        /*0018*/ 	.byte	0x04, 0x12
        /*001a*/ 	.short	(.L_5 - .L_4)
	.align		4
.L_4:
        /*001c*/ 	.word	index@(_Z10OdisKernelPiPKiS1_i)
        /*0020*/ 	.word	0x00000000
.L_5:


//--------------------- .nv.compat                --------------------------
	.section	.nv.compat,"",@"SHT_CUDA_COMPAT_INFO"
	.align	4
        /*0000*/ 	.byte	0x02, 0x09, 0x00, 0x00, 0x02, 0x02, 0x01, 0x00, 0x02, 0x05, 0x05, 0x00, 0x03, 0x07, 0x01, 0x01
        /*0010*/ 	.byte	0x02, 0x03, 0x00, 0x00, 0x02, 0x06, 0x01, 0x00, 0x04, 0x0b, 0x08, 0x00, 0x09, 0x00, 0x00, 0x00
        /*0020*/ 	.byte	0x00, 0x00, 0x00, 0x00


//--------------------- .nv.info._Z10OdisKernelPiPKiS1_i --------------------------
	.section	.nv.info._Z10OdisKernelPiPKiS1_i,"",@"SHT_CUDA_INFO"
	.sectionflags	@""
	.align	4


	//----- nvinfo : EIATTR_CUDA_API_VERSION
	.align		4
        /*0000*/ 	.byte	0x04, 0x37
        /*0002*/ 	.short	(.L_7 - .L_6)
.L_6:
        /*0004*/ 	.word	0x00000082


	//----- nvinfo : EIATTR_KPARAM_INFO
	.align		4
.L_7:
        /*0008*/ 	.byte	0x04, 0x17
        /*000a*/ 	.short	(.L_9 - .L_8)
.L_8:
        /*000c*/ 	.word	0x00000000
        /*0010*/ 	.short	0x0003
        /*0012*/ 	.short	0x0018
        /*0014*/ 	.byte	0x00, 0xf0, 0x11, 0x00


	//----- nvinfo : EIATTR_KPARAM_INFO
	.align		4
.L_9:
        /*0018*/ 	.byte	0x04, 0x17
        /*001a*/ 	.short	(.L_11 - .L_10)
.L_10:
        /*001c*/ 	.word	0x00000000
        /*0020*/ 	.short	0x0002
        /*0022*/ 	.short	0x0010
        /*0024*/ 	.byte	0x00, 0xf5, 0x21, 0x00


	//----- nvinfo : EIATTR_KPARAM_INFO
	.align		4
.L_11:
        /*0028*/ 	.byte	0x04, 0x17
        /*002a*/ 	.short	(.L_13 - .L_12)
.L_12:
        /*002c*/ 	.word	0x00000000
        /*0030*/ 	.short	0x0001
        /*0032*/ 	.short	0x0008
        /*0034*/ 	.byte	0x00, 0xf5, 0x21, 0x00


	//----- nvinfo : EIATTR_KPARAM_INFO
	.align		4
.L_13:
        /*0038*/ 	.byte	0x04, 0x17
        /*003a*/ 	.short	(.L_15 - .L_14)
.L_14:
        /*003c*/ 	.word	0x00000000
        /*0040*/ 	.short	0x0000
        /*0042*/ 	.short	0x0000
        /*0044*/ 	.byte	0x00, 0xf5, 0x21, 0x00


	//----- nvinfo : EIATTR_SPARSE_MMA_MASK
	.align		4
.L_15:
        /*0048*/ 	.byte	0x03, 0x50
        /*004a*/ 	.short	0x0000


	//----- nvinfo : EIATTR_MAXREG_COUNT
	.align		4
        /*004c*/ 	.byte	0x03, 0x1b
        /*004e*/ 	.short	0x00ff


	//----- nvinfo : EIATTR_NUM_BARRIERS
	.align		4
        /*0050*/ 	.byte	0x02, 0x4c
        /*0052*/ 	.byte	0x01
	.zero		1


	//----- nvinfo : EIATTR_MERCURY_ISA_VERSION
	.align		4
        /*0054*/ 	.byte	0x03, 0x5f
        /*0056*/ 	.short	0x0101


	//----- nvinfo : EIATTR_VRC_CTA_INIT_COUNT
	.align		4
        /*0058*/ 	.byte	0x02, 0x4a
	.zero		1
	.zero		1


	//----- nvinfo : EIATTR_EXIT_INSTR_OFFSETS
	.align		4
        /*005c*/ 	.byte	0x04, 0x1c
        /*005e*/ 	.short	(.L_17 - .L_16)


	//   ....[0]....
.L_16:
        /*0060*/ 	.word	0x00000070


	//   ....[1]....
        /*0064*/ 	.word	0x00000180


	//   ....[2]....
        /*0068*/ 	.word	0x00000550


	//----- nvinfo : EIATTR_CBANK_PARAM_SIZE
	.align		4
.L_17:
        /*006c*/ 	.byte	0x03, 0x19
        /*006e*/ 	.short	0x001c


	//----- nvinfo : EIATTR_PARAM_CBANK
	.align		4
        /*0070*/ 	.byte	0x04, 0x0a
        /*0072*/ 	.short	(.L_19 - .L_18)
	.align		4
.L_18:
        /*0074*/ 	.word	index@(.nv.constant0._Z10OdisKernelPiPKiS1_i)
        /*0078*/ 	.short	0x0380
        /*007a*/ 	.short	0x001c


	//----- nvinfo : EIATTR_SW_WAR
	.align		4
.L_19:
        /*007c*/ 	.byte	0x04, 0x36
        /*007e*/ 	.short	(.L_21 - .L_20)
.L_20:
        /*0080*/ 	.word	0x00000008
.L_21:


//--------------------- .nv.callgraph             --------------------------
	.section	.nv.callgraph,"",@"SHT_CUDA_CALLGRAPH"
	.align	4
	.sectionentsize	8
	.align		4
        /*0000*/ 	.word	0x00000000
	.align		4
        /*0004*/ 	.word	0xffffffff
	.align		4
        /*0008*/ 	.word	0x00000000
	.align		4
        /*000c*/ 	.word	0xfffffffe
	.align		4
        /*0010*/ 	.word	0x00000000
	.align		4
        /*0014*/ 	.word	0xfffffffd
	.align		4
        /*0018*/ 	.word	0x00000000
	.align		4
        /*001c*/ 	.word	0xfffffffc


//--------------------- .text._Z10OdisKernelPiPKiS1_i --------------------------
	.section	.text._Z10OdisKernelPiPKiS1_i,"ax",@progbits
	.align	128
        .global         _Z10OdisKernelPiPKiS1_i
        .type           _Z10OdisKernelPiPKiS1_i,@function
        .size           _Z10OdisKernelPiPKiS1_i,(.L_x_6 - _Z10OdisKernelPiPKiS1_i)
        .other          _Z10OdisKernelPiPKiS1_i,@"STO_CUDA_ENTRY STV_DEFAULT"
_Z10OdisKernelPiPKiS1_i:
.text._Z10OdisKernelPiPKiS1_i:
[----:B------:R-:W-:Y:S01]  /*0000*/  LDC R1, c[0x0][0x37c] ;  /* 0x0000df00ff017b82 */ /* 0x000fe20000000800 */
[----:B------:R-:W0:Y:S07]  /*0010*/  S2R R9, SR_TID.X ;  /* 0x0000000000097919 */ /* 0x000e2e0000002100 */
[----:B------:R-:W0:Y:S01]  /*0020*/  S2UR UR4, SR_CTAID.X ;  /* 0x00000000000479c3 */ /* 0x000e220000002500 */
[----:B------:R-:W1:Y:S07]  /*0030*/  LDCU UR5, c[0x0][0x398] ;  /* 0x00007300ff0577ac */ /* 0x000e6e0008000800 */
[----:B------:R-:W0:Y:S02]  /*0040*/  LDC R0, c[0x0][0x360] ;  /* 0x0000d800ff007b82 */ /* 0x000e240000000800 */
[----:B0-----:R-:W-:-:S05]  /*0050*/  IMAD R3, R0, UR4, R9 ;  /* 0x0000000400037c24 */ /* 0x001fca000f8e0209 */
[----:B-1----:R-:W-:-:S13]  /*0060*/  ISETP.GE.AND P0, PT, R3, UR5, PT ;  /* 0x0000000503007c0c */ /* 0x002fda000bf06270 */
[----:B------:R-:W-:Y:S05]  /*0070*/  @P0 EXIT ;  /* 0x000000000000094d */ /* 0x000fea0003800000 */
[----:B------:R-:W0:Y:S01]  /*0080*/  LDC.64 R4, c[0x0][0x388] ;  /* 0x0000e200ff047b82 */ /* 0x000e220000000a00 */
[----:B------:R-:W1:Y:S07]  /*0090*/  LDCU.64 UR4, c[0x0][0x358] ;  /* 0x00006b00ff0477ac */ /* 0x000e6e0008000a00 */
[----:B------:R-:W2:Y:S01]  /*00a0*/  LDC.64 R6, c[0x0][0x390] ;  /* 0x0000e400ff067b82 */ /* 0x000ea20000000a00 */
[----:B0-----:R-:W-:-:S06]  /*00b0*/  IMAD.WIDE R4, R3, 0x4, R4 ;  /* 0x0000000403047825 */ /* 0x001fcc00078e0204 */
[----:B-1----:R-:W3:Y:S01]  /*00c0*/  LDG.E R4, desc[UR4][R4.64] ;  /* 0x0000000404047981 */ /* 0x002ee2000c1e1900 */
[----:B--2---:R-:W-:-:S06]  /*00d0*/  IMAD.WIDE R6, R3, 0x4, R6 ;  /* 0x0000000403067825 */ /* 0x004fcc00078e0206 */
[----:B------:R-:W3:Y:S01]  /*00e0*/  LDG.E R7, desc[UR4][R6.64] ;  /* 0x0000000406077981 */ /* 0x000ee2000c1e1900 */
[----:B------:R-:W0:Y:S01]  /*00f0*/  S2R R3, SR_CgaCtaId ;  /* 0x0000000000037919 */ /* 0x000e220000008800 */
[----:B------:R-:W-:Y:S02]  /*0100*/  MOV R2, 0x400 ;  /* 0x0000040000027802 */ /* 0x000fe40000000f00 */
[----:B------:R-:W-:Y:S02]  /*0110*/  ISETP.NE.AND P0, PT, R9, RZ, PT ;  /* 0x000000ff0900720c */ /* 0x000fe40003f05270 */
[----:B0-----:R-:W-:-:S05]  /*0120*/  LEA R2, R3, R2, 0x18 ;  /* 0x0000000203027211 */ /* 0x001fca00078ec0ff */
[----:B------:R-:W-:Y:S02]  /*0130*/  IMAD R8, R9, 0x4, R2 ;  /* 0x0000000409087824 */ /* 0x000fe400078e0202 */
[----:B---3--:R-:W-:-:S04]  /*0140*/  IMAD.IADD R3, R4, 0x1, -R7 ;  /* 0x0000000104037824 */ /* 0x008fc800078e0a07 */
[----:B------:R-:W-:-:S05]  /*0150*/  IMAD R3, R3, R3, RZ ;  /* 0x0000000303037224 */ /* 0x000fca00078e02ff */
[----:B------:R0:W-:Y:S01]  /*0160*/  STS [R8], R3 ;  /* 0x0000000308007388 */ /* 0x0001e20000000800 */
[----:B------:R-:W-:Y:S06]  /*0170*/  BAR.SYNC.DEFER_BLOCKING 0x0 ;  /* 0x0000000000007b1d */ /* 0x000fec0000010000 */
[----:B------:R-:W-:Y:S05]  /*0180*/  @P0 EXIT ;  /* 0x000000000000094d */ /* 0x000fea0003800000 */
[C---:B------:R-:W-:Y:S01]  /*0190*/  ISETP.GE.U32.AND P1, PT, R0.reuse, 0x10, PT ;  /* 0x000000100000780c */ /* 0x040fe20003f26070 */
[----:B0-----:R-:W-:Y:S01]  /*01a0*/  IMAD.MOV.U32 R3, RZ, RZ, RZ ;  /* 0x000000ffff037224 */ /* 0x001fe200078e00ff */
[----:B------:R-:W-:Y:S01]  /*01b0*/  LOP3.LUT R23, R0, 0xf, RZ, 0xc0, !PT ;  /* 0x0000000f00177812 */ /* 0x000fe200078ec0ff */
[----:B------:R-:W-:-:S03]  /*01c0*/  IMAD.MOV.U32 R20, RZ, RZ, RZ ;  /* 0x000000ffff147224 */ /* 0x000fc600078e00ff */
[----:B------:R-:W-:-:S07]  /*01d0*/  ISETP.NE.AND P0, PT, R23, RZ, PT ;  /* 0x000000ff1700720c */ /* 0x000fce0003f05270 */
[----:B------:R-:W-:Y:S06]  /*01e0*/  @!P1 BRA `(.L_x_0) ;  /* 0x0000000000549947 */ /* 0x000fec0003800000 */
[----:B------:R-:W-:Y:S01]  /*01f0*/  LOP3.LUT R22, R0, 0xfffffff0, RZ, 0xc0, !PT ;  /* 0xfffffff000167812 */ /* 0x000fe200078ec0ff */
[----:B------:R-:W-:Y:S01]  /*0200*/  VIADD R21, R2, 0x20 ;  /* 0x0000002002157836 */ /* 0x000fe20000000000 */
[----:B------:R-:W-:Y:S01]  /*0210*/  LOP3.LUT R3, R0, 0x7f0, RZ, 0xc0, !PT ;  /* 0x000007f000037812 */ /* 0x000fe200078ec0ff */
[----:B------:R-:W-:Y:S02]  /*0220*/  IMAD.MOV.U32 R20, RZ, RZ, RZ ;  /* 0x000000ffff147224 */ /* 0x000fe400078e00ff */
[----:B------:R-:W-:-:S07]  /*0230*/  IMAD.MOV R22, RZ, RZ, -R22 ;  /* 0x000000ffff167224 */ /* 0x000fce00078e0a16 */
.L_x_1:
[----:B------:R-:W0:Y:S01]  /*0240*/  LDS.128 R4, [R21+-0x20] ;  /* 0xffffe00015047984 */ /* 0x000e220000000c00 */
[----:B------:R-:W-:-:S03]  /*0250*/  VIADD R22, R22, 0x10 ;  /* 0x0000001016167836 */ /* 0x000fc60000000000 */
[----:B------:R-:W1:Y:S02]  /*0260*/  LDS.128 R8, [R21+-0x10] ;  /* 0xfffff00015087984 */ /* 0x000e640000000c00 */
[----:B------:R-:W-:Y:S02]  /*0270*/  ISETP.NE.AND P1, PT, R22, RZ, PT ;  /* 0x000000ff1600720c */ /* 0x000fe40003f25270 */
[----:B------:R-:W2:Y:S04]  /*0280*/  LDS.128 R12, [R21] ;  /* 0x00000000150c7984 */ /* 0x000ea80000000c00 */
[----:B------:R3:W4:Y:S02]  /*0290*/  LDS.128 R16, [R21+0x10] ;  /* 0x0000100015107984 */ /* 0x0007240000000c00 */
[----:B---3--:R-:W-:Y:S01]  /*02a0*/  VIADD R21, R21, 0x40 ;  /* 0x0000004015157836 */ /* 0x008fe20000000000 */
[----:B0-----:R-:W-:-:S04]  /*02b0*/  IADD3 R4, PT, PT, R5, R4, R20 ;  /* 0x0000000405047210 */ /* 0x001fc80007ffe014 */
[----:B------:R-:W-:-:S04]  /*02c0*/  IADD3 R4, PT, PT, R7, R6, R4 ;  /* 0x0000000607047210 */ /* 0x000fc80007ffe004 */
[----:B-1----:R-:W-:-:S04]  /*02d0*/  IADD3 R4, PT, PT, R9, R8, R4 ;  /* 0x0000000809047210 */ /* 0x002fc80007ffe004 */
[----:B------:R-:W-:-:S04]  /*02e0*/  IADD3 R4, PT, PT, R11, R10, R4 ;  /* 0x0000000a0b047210 */ /* 0x000fc80007ffe004 */
[----:B--2---:R-:W-:-:S04]  /*02f0*/  IADD3 R4, PT, PT, R13, R12, R4 ;  /* 0x0000000c0d047210 */ /* 0x004fc80007ffe004 */
[----:B------:R-:W-:-:S04]  /*0300*/  IADD3 R4, PT, PT, R15, R14, R4 ;  /* 0x0000000e0f047210 */ /* 0x000fc80007ffe004 */
[----:B----4-:R-:W-:-:S04]  /*0310*/  IADD3 R4, PT, PT, R17, R16, R4 ;  /* 0x0000001011047210 */ /* 0x010fc80007ffe004 */
[----:B------:R-:W-:Y:S01]  /*0320*/  IADD3 R20, PT, PT, R19, R18, R4 ;  /* 0x0000001213147210 */ /* 0x000fe20007ffe004 */
[----:B------:R-:W-:Y:S06]  /*0330*/  @P1 BRA `(.L_x_1) ;  /* 0xfffffffc00c01947 */ /* 0x000fec000383ffff */
.L_x_0:
[----:B------:R-:W-:Y:S05]  /*0340*/  @!P0 BRA `(.L_x_2) ;  /* 0x0000000000788947 */ /* 0x000fea0003800000 */
[----:B------:R-:W-:Y:S02]  /*0350*/  ISETP.GE.U32.AND P0, PT, R23, 0x8, PT ;  /* 0x000000081700780c */ /* 0x000fe40003f06070 */
[----:B------:R-:W-:-:S04]  /*0360*/  LOP3.LUT R13, R0, 0x7, RZ, 0xc0, !PT ;  /* 0x00000007000d7812 */ /* 0x000fc800078ec0ff */
[----:B------:R-:W-:-:S07]  /*0370*/  ISETP.NE.AND P1, PT, R13, RZ, PT ;  /* 0x000000ff0d00720c */ /* 0x000fce0003f25270 */
[----:B------:R-:W-:Y:S06]  /*0380*/  @!P0 BRA `(.L_x_3) ;  /* 0x0000000000208947 */ /* 0x000fec0003800000 */
[C---:B------:R-:W-:Y:S02]  /*0390*/  IMAD R12, R3.reuse, 0x4, R2 ;  /* 0x00000004030c7824 */ /* 0x040fe400078e0202 */
[----:B------:R-:W-:-:S03]  /*03a0*/  VIADD R3, R3, 0x8 ;  /* 0x0000000803037836 */ /* 0x000fc60000000000 */
[----:B------:R-:W0:Y:S04]  /*03b0*/  LDS.128 R4, [R12] ;  /* 0x000000000c047984 */ /* 0x000e280000000c00 */
[----:B------:R-:W1:Y:S01]  /*03c0*/  LDS.128 R8, [R12+0x10] ;  /* 0x000010000c087984 */ /* 0x000e620000000c00 */
[----:B0-----:R-:W-:-:S04]  /*03d0*/  IADD3 R4, PT, PT, R5, R4, R20 ;  /* 0x0000000405047210 */ /* 0x001fc80007ffe014 */
[----:B------:R-:W-:-:S04]  /*03e0*/  IADD3 R4, PT, PT, R7, R6, R4 ;  /* 0x0000000607047210 */ /* 0x000fc80007ffe004 */
[----:B-1----:R-:W-:-:S04]  /*03f0*/  IADD3 R4, PT, PT, R9, R8, R4 ;  /* 0x0000000809047210 */ /* 0x002fc80007ffe004 */
[----:B------:R-:W-:-:S07]  /*0400*/  IADD3 R20, PT, PT, R11, R10, R4 ;  /* 0x0000000a0b147210 */ /* 0x000fce0007ffe004 */
.L_x_3:
[----:B------:R-:W-:Y:S05]  /*0410*/  @!P1 BRA `(.L_x_2) ;  /* 0x0000000000449947 */ /* 0x000fea0003800000 */
[----:B------:R-:W-:Y:S02]  /*0420*/  ISETP.GE.U32.AND P0, PT, R13, 0x4, PT ;  /* 0x000000040d00780c */ /* 0x000fe40003f06070 */
[----:B------:R-:W-:-:S04]  /*0430*/  LOP3.LUT R0, R0, 0x3, RZ, 0xc0, !PT ;  /* 0x0000000300007812 */ /* 0x000fc800078ec0ff */
[----:B------:R-:W-:-:S07]  /*0440*/  ISETP.NE.AND P1, PT, R0, RZ, PT ;  /* 0x000000ff0000720c */ /* 0x000fce0003f25270 */
[C---:B------:R-:W-:Y:S02]  /*0450*/  @P0 IMAD R4, R3.reuse, 0x4, R2 ;  /* 0x0000000403040824 */ /* 0x040fe400078e0202 */
[----:B------:R-:W-:-:S04]  /*0460*/  @P0 VIADD R3, R3, 0x4 ;  /* 0x0000000403030836 */ /* 0x000fc80000000000 */
[----:B------:R-:W0:Y:S02]  /*0470*/  @P0 LDS.128 R4, [R4] ;  /* 0x0000000004040984 */ /* 0x000e240000000c00 */
[----:B0-----:R-:W-:-:S04]  /*0480*/  @P0 IADD3 R5, PT, PT, R5, R4, R20 ;  /* 0x0000000405050210 */ /* 0x001fc80007ffe014 */
[----:B------:R-:W-:Y:S01]  /*0490*/  @P0 IADD3 R20, PT, PT, R7, R6, R5 ;  /* 0x0000000607140210 */ /* 0x000fe20007ffe005 */
[----:B------:R-:W-:Y:S06]  /*04a0*/  @!P1 BRA `(.L_x_2) ;  /* 0x0000000000209947 */ /* 0x000fec0003800000 */
[----:B------:R-:W-:Y:S02]  /*04b0*/  IMAD R2, R3, 0x4, R2 ;  /* 0x0000000403027824 */ /* 0x000fe400078e0202 */
[----:B------:R-:W-:-:S07]  /*04c0*/  IMAD.MOV R0, RZ, RZ, -R0 ;  /* 0x000000ffff007224 */ /* 0x000fce00078e0a00 */
.L_x_4:
[----:B------:R0:W1:Y:S01]  /*04d0*/  LDS R3, [R2] ;  /* 0x0000000002037984 */ /* 0x0000620000000800 */
[----:B------:R-:W-:-:S05]  /*04e0*/  VIADD R0, R0, 0x1 ;  /* 0x0000000100007836 */ /* 0x000fca0000000000 */
[----:B------:R-:W-:Y:S01]  /*04f0*/  ISETP.NE.AND P0, PT, R0, RZ, PT ;  /* 0x000000ff0000720c */ /* 0x000fe20003f05270 */
[----:B0-----:R-:W-:Y:S02]  /*0500*/  VIADD R2, R2, 0x4 ;  /* 0x0000000402027836 */ /* 0x001fe40000000000 */
[----:B-1----:R-:W-:-:S10]  /*0510*/  IMAD.IADD R20, R3, 0x1, R20 ;  /* 0x0000000103147824 */ /* 0x002fd400078e0214 */
[----:B------:R-:W-:Y:S05]  /*0520*/  @P0 BRA `(.L_x_4) ;  /* 0xfffffffc00e80947 */ /* 0x000fea000383ffff */
.L_x_2:
[----:B------:R-:W0:Y:S02]  /*0530*/  LDC.64 R2, c[0x0][0x380] ;  /* 0x0000e000ff027b82 */ /* 0x000e240000000a00 */
[----:B0-----:R-:W-:Y:S01]  /*0540*/  REDG.E.ADD.STRONG.GPU desc[UR4][R2.64], R20 ;  /* 0x000000140200798e */ /* 0x001fe2000c12e104 */
[----:B------:R-:W-:Y:S05]  /*0550*/  EXIT ;  /* 0x000000000000794d */ /* 0x000fea0003800000 */
.L_x_5:
[----:B------:R-:W-:-:S00]  /*0560*/  BRA `(.L_x_5) ;  /* 0xfffffffc00fc7947 */ /* 0x000fc0000383ffff */
[----:B------:R-:W-:-:S00]  /*0570*/  NOP ;  /* 0x0000000000007918 */ /* 0x000fc00000000000 */
        /* <DEDUP_REMOVED lines=8> */
.L_x_6:


//--------------------- .nv.shared._Z10OdisKernelPiPKiS1_i --------------------------
	.section	.nv.shared._Z10OdisKernelPiPKiS1_i,"aw",@nobits
	.sectionflags	@""
	.align	4
.nv.shared._Z10OdisKernelPiPKiS1_i:
	.zero		5120


//--------------------- .nv.shared.reserved.0     --------------------------
	.section	.nv.shared.reserved.0,"aw",@nobits
	.weak		__nv_reservedSMEM_offset_0_alias
	.size		__nv_reservedSMEM_offset_0_alias, 0, 64
	.other		__nv_reservedSMEM_offset_0_alias,@"STO_CUDA_RESERVED_SHARED STV_DEFAULT"
__nv_reservedSMEM_offset_0_alias:
	.zero		0
	.zero		64


//--------------------- .nv.constant0._Z10OdisKernelPiPKiS1_i --------------------------
	.section	.nv.constant0._Z10OdisKernelPiPKiS1_i,"a",@progbits
	.sectionflags	@""
	.align	4
.nv.constant0._Z10OdisKernelPiPKiS1_i:
	.zero		924


//--------------------- SYMBOLS --------------------------

	.type		.nv.reservedSmem.offset0,@object
	.size		.nv.reservedSmem.offset0,0x4
	.type		.nv.reservedSmem.cap,@object
	.size		.nv.reservedSmem.cap,0x4
